//
// Generated by NVIDIA NVVM Compiler
//
// Compiler Build ID: CL-36424714
// Cuda compilation tools, release 13.0, V13.0.88
// Based on NVVM 20.0.0
//

.version 9.0
.target sm_100
.address_size 64

	// .globl	_Z15gemm_naive_bf16PK13__nv_bfloat16S1_PS_iiiff

.visible .entry _Z15gemm_naive_bf16PK13__nv_bfloat16S1_PS_iiiff(
	.param .u64 .ptr .align 1 _Z15gemm_naive_bf16PK13__nv_bfloat16S1_PS_iiiff_param_0,
	.param .u64 .ptr .align 1 _Z15gemm_naive_bf16PK13__nv_bfloat16S1_PS_iiiff_param_1,
	.param .u64 .ptr .align 1 _Z15gemm_naive_bf16PK13__nv_bfloat16S1_PS_iiiff_param_2,
	.param .u32 _Z15gemm_naive_bf16PK13__nv_bfloat16S1_PS_iiiff_param_3,
	.param .u32 _Z15gemm_naive_bf16PK13__nv_bfloat16S1_PS_iiiff_param_4,
	.param .u32 _Z15gemm_naive_bf16PK13__nv_bfloat16S1_PS_iiiff_param_5,
	.param .f32 _Z15gemm_naive_bf16PK13__nv_bfloat16S1_PS_iiiff_param_6,
	.param .f32 _Z15gemm_naive_bf16PK13__nv_bfloat16S1_PS_iiiff_param_7
)
{
	.reg .pred 	%p<13>;
	.reg .b16 	%rs<33>;
	.reg .b32 	%r<92>;
	.reg .b32 	%f<73>;
	.reg .b64 	%rd<70>;

	ld.param.u64 	%rd4, [_Z15gemm_naive_bf16PK13__nv_bfloat16S1_PS_iiiff_param_0];
	ld.param.u64 	%rd5, [_Z15gemm_naive_bf16PK13__nv_bfloat16S1_PS_iiiff_param_1];
	ld.param.u32 	%r46, [_Z15gemm_naive_bf16PK13__nv_bfloat16S1_PS_iiiff_param_3];
	ld.param.u32 	%r44, [_Z15gemm_naive_bf16PK13__nv_bfloat16S1_PS_iiiff_param_4];
	ld.param.u32 	%r45, [_Z15gemm_naive_bf16PK13__nv_bfloat16S1_PS_iiiff_param_5];
	ld.param.f32 	%f13, [_Z15gemm_naive_bf16PK13__nv_bfloat16S1_PS_iiiff_param_6];
	ld.param.f32 	%f14, [_Z15gemm_naive_bf16PK13__nv_bfloat16S1_PS_iiiff_param_7];
	cvta.to.global.u64 	%rd1, %rd5;
	cvta.to.global.u64 	%rd2, %rd4;
	mov.u32 	%r47, %ctaid.y;
	mov.u32 	%r48, %ntid.y;
	mov.u32 	%r49, %tid.y;
	mad.lo.s32 	%r1, %r47, %r48, %r49;
	mov.u32 	%r50, %ctaid.x;
	mov.u32 	%r51, %ntid.x;
	mul.lo.s32 	%r2, %r50, %r51;
	mov.u32 	%r3, %tid.x;
	add.s32 	%r4, %r2, %r3;
	setp.ge.u32 	%p1, %r1, %r46;
	setp.ge.u32 	%p2, %r4, %r45;
	or.pred  	%p3, %p1, %p2;
	@%p3 bra 	$L__BB0_14;
	setp.lt.s32 	%p4, %r44, 1;
	mov.f32 	%f72, 0f00000000;
	@%p4 bra 	$L__BB0_13;
	mul.lo.s32 	%r5, %r44, %r1;
	and.b32  	%r6, %r44, 7;
	setp.lt.u32 	%p5, %r44, 8;
	mov.f32 	%f72, 0f00000000;
	mov.b32 	%r90, 0;
	@%p5 bra 	$L__BB0_5;
	and.b32  	%r90, %r44, 2147483640;
	neg.s32 	%r88, %r90;
	add.s32 	%r53, %r3, %r45;
	add.s32 	%r87, %r53, %r2;
	shl.b32 	%r10, %r45, 3;
	shl.b32 	%r54, %r45, 1;
	add.s32 	%r86, %r4, %r54;
	mad.lo.s32 	%r85, %r45, 3, %r4;
	shl.b32 	%r55, %r45, 2;
	add.s32 	%r84, %r4, %r55;
	mad.lo.s32 	%r83, %r45, 5, %r4;
	mad.lo.s32 	%r82, %r45, 6, %r4;
	mad.lo.s32 	%r81, %r45, 7, %r4;
	add.s32 	%r79, %r5, 3;
	mov.f32 	%f72, 0f00000000;
	mov.u32 	%r80, %r4;
$L__BB0_4:
	.pragma "nounroll";
	add.s32 	%r56, %r79, -3;
	mul.wide.u32 	%rd6, %r56, 2;
	add.s64 	%rd7, %rd2, %rd6;
	ld.global.nc.u16 	%rs1, [%rd7];
	// begin inline asm
	{ cvt.f32.bf16 %f19, %rs1;}

	// end inline asm
	mul.wide.u32 	%rd8, %r80, 2;
	add.s64 	%rd9, %rd1, %rd8;
	ld.global.nc.u16 	%rs2, [%rd9];
	// begin inline asm
	{ cvt.f32.bf16 %f20, %rs2;}

	// end inline asm
	fma.rn.f32 	%f35, %f19, %f20, %f72;
	add.s32 	%r57, %r79, -2;
	mul.wide.u32 	%rd10, %r57, 2;
	add.s64 	%rd11, %rd2, %rd10;
	ld.global.nc.u16 	%rs3, [%rd11];
	// begin inline asm
	{ cvt.f32.bf16 %f21, %rs3;}

	// end inline asm
	mul.wide.u32 	%rd12, %r87, 2;
	add.s64 	%rd13, %rd1, %rd12;
	ld.global.nc.u16 	%rs4, [%rd13];
	// begin inline asm
	{ cvt.f32.bf16 %f22, %rs4;}

	// end inline asm
	fma.rn.f32 	%f36, %f21, %f22, %f35;
	add.s32 	%r58, %r79, -1;
	mul.wide.u32 	%rd14, %r58, 2;
	add.s64 	%rd15, %rd2, %rd14;
	ld.global.nc.u16 	%rs5, [%rd15];
	// begin inline asm
	{ cvt.f32.bf16 %f23, %rs5;}

	// end inline asm
	mul.wide.u32 	%rd16, %r86, 2;
	add.s64 	%rd17, %rd1, %rd16;
	ld.global.nc.u16 	%rs6, [%rd17];
	// begin inline asm
	{ cvt.f32.bf16 %f24, %rs6;}

	// end inline asm
	fma.rn.f32 	%f37, %f23, %f24, %f36;
	add.s32 	%r59, %r79, 4;
	mul.wide.u32 	%rd18, %r79, 2;
	add.s64 	%rd19, %rd2, %rd18;
	ld.global.nc.u16 	%rs7, [%rd19];
	// begin inline asm
	{ cvt.f32.bf16 %f25, %rs7;}

	// end inline asm
	mul.wide.u32 	%rd20, %r85, 2;
	add.s64 	%rd21, %rd1, %rd20;
	ld.global.nc.u16 	%rs8, [%rd21];
	// begin inline asm
	{ cvt.f32.bf16 %f26, %rs8;}

	// end inline asm
	fma.rn.f32 	%f38, %f25, %f26, %f37;
	add.s32 	%r60, %r79, 1;
	mul.wide.u32 	%rd22, %r60, 2;
	add.s64 	%rd23, %rd2, %rd22;
	ld.global.nc.u16 	%rs9, [%rd23];
	// begin inline asm
	{ cvt.f32.bf16 %f27, %rs9;}

	// end inline asm
	mul.wide.u32 	%rd24, %r84, 2;
	add.s64 	%rd25, %rd1, %rd24;
	ld.global.nc.u16 	%rs10, [%rd25];
	// begin inline asm
	{ cvt.f32.bf16 %f28, %rs10;}

	// end inline asm
	fma.rn.f32 	%f39, %f27, %f28, %f38;
	add.s32 	%r61, %r79, 2;
	mul.wide.u32 	%rd26, %r61, 2;
	add.s64 	%rd27, %rd2, %rd26;
	ld.global.nc.u16 	%rs11, [%rd27];
	// begin inline asm
	{ cvt.f32.bf16 %f29, %rs11;}

	// end inline asm
	mul.wide.u32 	%rd28, %r83, 2;
	add.s64 	%rd29, %rd1, %rd28;
	ld.global.nc.u16 	%rs12, [%rd29];
	// begin inline asm
	{ cvt.f32.bf16 %f30, %rs12;}

	// end inline asm
	fma.rn.f32 	%f40, %f29, %f30, %f39;
	add.s32 	%r62, %r79, 3;
	mul.wide.u32 	%rd30, %r62, 2;
	add.s64 	%rd31, %rd2, %rd30;
	ld.global.nc.u16 	%rs13, [%rd31];
	// begin inline asm
	{ cvt.f32.bf16 %f31, %rs13;}

	// end inline asm
	mul.wide.u32 	%rd32, %r82, 2;
	add.s64 	%rd33, %rd1, %rd32;
	ld.global.nc.u16 	%rs14, [%rd33];
	// begin inline asm
	{ cvt.f32.bf16 %f32, %rs14;}

	// end inline asm
	fma.rn.f32 	%f41, %f31, %f32, %f40;
	mul.wide.u32 	%rd34, %r59, 2;
	add.s64 	%rd35, %rd2, %rd34;
	ld.global.nc.u16 	%rs15, [%rd35];
	// begin inline asm
	{ cvt.f32.bf16 %f33, %rs15;}

	// end inline asm
	mul.wide.u32 	%rd36, %r81, 2;
	add.s64 	%rd37, %rd1, %rd36;
	ld.global.nc.u16 	%rs16, [%rd37];
	// begin inline asm
	{ cvt.f32.bf16 %f34, %rs16;}

	// end inline asm
	fma.rn.f32 	%f72, %f33, %f34, %f41;
	add.s32 	%r88, %r88, 8;
	add.s32 	%r87, %r87, %r10;
	add.s32 	%r86, %r86, %r10;
	add.s32 	%r85, %r85, %r10;
	add.s32 	%r84, %r84, %r10;
	add.s32 	%r83, %r83, %r10;
	add.s32 	%r82, %r82, %r10;
	add.s32 	%r81, %r81, %r10;
	add.s32 	%r80, %r80, %r10;
	add.s32 	%r79, %r79, 8;
	setp.ne.s32 	%p6, %r88, 0;
	@%p6 bra 	$L__BB0_4;
$L__BB0_5:
	setp.eq.s32 	%p7, %r6, 0;
	@%p7 bra 	$L__BB0_13;
	and.b32  	%r39, %r44, 3;
	setp.lt.u32 	%p8, %r6, 4;
	@%p8 bra 	$L__BB0_8;
	add.s32 	%r63, %r90, %r5;
	mul.wide.u32 	%rd38, %r63, 2;
	add.s64 	%rd39, %rd2, %rd38;
	ld.global.nc.u16 	%rs17, [%rd39];
	// begin inline asm
	{ cvt.f32.bf16 %f43, %rs17;}

	// end inline asm
	mad.lo.s32 	%r64, %r90, %r45, %r4;
	mul.wide.u32 	%rd40, %r64, 2;
	add.s64 	%rd41, %rd1, %rd40;
	ld.global.nc.u16 	%rs18, [%rd41];
	// begin inline asm
	{ cvt.f32.bf16 %f44, %rs18;}

	// end inline asm
	fma.rn.f32 	%f51, %f43, %f44, %f72;
	add.s32 	%r65, %r63, 1;
	mul.wide.u32 	%rd42, %r65, 2;
	add.s64 	%rd43, %rd2, %rd42;
	ld.global.nc.u16 	%rs19, [%rd43];
	// begin inline asm
	{ cvt.f32.bf16 %f45, %rs19;}

	// end inline asm
	add.s32 	%r66, %r64, %r45;
	mul.wide.u32 	%rd44, %r66, 2;
	add.s64 	%rd45, %rd1, %rd44;
	ld.global.nc.u16 	%rs20, [%rd45];
	// begin inline asm
	{ cvt.f32.bf16 %f46, %rs20;}

	// end inline asm
	fma.rn.f32 	%f52, %f45, %f46, %f51;
	add.s32 	%r67, %r63, 2;
	mul.wide.u32 	%rd46, %r67, 2;
	add.s64 	%rd47, %rd2, %rd46;
	ld.global.nc.u16 	%rs21, [%rd47];
	// begin inline asm
	{ cvt.f32.bf16 %f47, %rs21;}

	// end inline asm
	add.s32 	%r68, %r66, %r45;
	mul.wide.u32 	%rd48, %r68, 2;
	add.s64 	%rd49, %rd1, %rd48;
	ld.global.nc.u16 	%rs22, [%rd49];
	// begin inline asm
	{ cvt.f32.bf16 %f48, %rs22;}

	// end inline asm
	fma.rn.f32 	%f53, %f47, %f48, %f52;
	add.s32 	%r69, %r63, 3;
	mul.wide.u32 	%rd50, %r69, 2;
	add.s64 	%rd51, %rd2, %rd50;
	ld.global.nc.u16 	%rs23, [%rd51];
	// begin inline asm
	{ cvt.f32.bf16 %f49, %rs23;}

	// end inline asm
	add.s32 	%r70, %r68, %r45;
	mul.wide.u32 	%rd52, %r70, 2;
	add.s64 	%rd53, %rd1, %rd52;
	ld.global.nc.u16 	%rs24, [%rd53];
	// begin inline asm
	{ cvt.f32.bf16 %f50, %rs24;}

	// end inline asm
	fma.rn.f32 	%f72, %f49, %f50, %f53;
	add.s32 	%r90, %r90, 4;
$L__BB0_8:
	setp.eq.s32 	%p9, %r39, 0;
	@%p9 bra 	$L__BB0_13;
	setp.eq.s32 	%p10, %r39, 1;
	@%p10 bra 	$L__BB0_11;
	add.s32 	%r71, %r90, %r5;
	mul.wide.u32 	%rd54, %r71, 2;
	add.s64 	%rd55, %rd2, %rd54;
	ld.global.nc.u16 	%rs25, [%rd55];
	// begin inline asm
	{ cvt.f32.bf16 %f55, %rs25;}

	// end inline asm
	mad.lo.s32 	%r72, %r90, %r45, %r4;
	mul.wide.u32 	%rd56, %r72, 2;
	add.s64 	%rd57, %rd1, %rd56;
	ld.global.nc.u16 	%rs26, [%rd57];
	// begin inline asm
	{ cvt.f32.bf16 %f56, %rs26;}

	// end inline asm
	fma.rn.f32 	%f59, %f55, %f56, %f72;
	add.s32 	%r73, %r71, 1;
	mul.wide.u32 	%rd58, %r73, 2;
	add.s64 	%rd59, %rd2, %rd58;
	ld.global.nc.u16 	%rs27, [%rd59];
	// begin inline asm
	{ cvt.f32.bf16 %f57, %rs27;}

	// end inline asm
	add.s32 	%r74, %r72, %r45;
	mul.wide.u32 	%rd60, %r74, 2;
	add.s64 	%rd61, %rd1, %rd60;
	ld.global.nc.u16 	%rs28, [%rd61];
	// begin inline asm
	{ cvt.f32.bf16 %f58, %rs28;}

	// end inline asm
	fma.rn.f32 	%f72, %f57, %f58, %f59;
	add.s32 	%r90, %r90, 2;
$L__BB0_11:
	and.b32  	%r75, %r44, 1;
	setp.eq.b32 	%p11, %r75, 1;
	not.pred 	%p12, %p11;
	@%p12 bra 	$L__BB0_13;
	add.s32 	%r76, %r90, %r5;
	mul.wide.u32 	%rd62, %r76, 2;
	add.s64 	%rd63, %rd2, %rd62;
	ld.global.nc.u16 	%rs29, [%rd63];
	// begin inline asm
	{ cvt.f32.bf16 %f60, %rs29;}

	// end inline asm
	mad.lo.s32 	%r77, %r90, %r45, %r4;
	mul.wide.u32 	%rd64, %r77, 2;
	add.s64 	%rd65, %rd1, %rd64;
	ld.global.nc.u16 	%rs30, [%rd65];
	// begin inline asm
	{ cvt.f32.bf16 %f61, %rs30;}

	// end inline asm
	fma.rn.f32 	%f72, %f60, %f61, %f72;
$L__BB0_13:
	ld.param.u64 	%rd69, [_Z15gemm_naive_bf16PK13__nv_bfloat16S1_PS_iiiff_param_2];
	mad.lo.s32 	%r78, %r45, %r1, %r4;
	cvta.to.global.u64 	%rd66, %rd69;
	mul.wide.u32 	%rd67, %r78, 2;
	add.s64 	%rd68, %rd66, %rd67;
	ld.global.u16 	%rs31, [%rd68];
	// begin inline asm
	{ cvt.f32.bf16 %f62, %rs31;}

	// end inline asm
	mul.f32 	%f64, %f14, %f62;
	fma.rn.f32 	%f63, %f13, %f72, %f64;
	// begin inline asm
	{  cvt.rn.bf16.f32 %rs32, %f63;}

	// end inline asm
	st.global.u16 	[%rd68], %rs32;
$L__BB0_14:
	ret;

}


// ===== COMPILED SASS (sm_100) =====

	.target	sm_100

	.elftype	@"ET_EXEC"


//--------------------- .note.nv.tkinfo           --------------------------
	.section	.note.nv.tkinfo,"",@"SHT_NOTE"
	.sectionflags	@"SHF_NOTE_NV_TKINFO"
	.tkinfo
        /*0018*/ 	.word	0x00000002
        /*0030*/ 	.string	""
        /*0030*/ 	.string	"ptxas"
        /*0030*/ 	.string	"Cuda compilation tools, release 13.0, V13.0.88"
        /*0030*/ 	.string	"Build cuda_13.0.r13.0/compiler.36424714_0"
        /*0030*/ 	.string	"-arch sm_100 -m 64 "



//--------------------- .note.nv.cuinfo           --------------------------
	.section	.note.nv.cuinfo,"",@"SHT_NOTE"
	.sectionflags	@"SHF_NOTE_NV_CUINFO"
        /*0018*/ 	.short	0x0002
        /*001a*/ 	.short	0x0064
        /*001c*/ 	.short	0x0082
	.zero		2


//--------------------- .nv.info                  --------------------------
	.section	.nv.info,"",@"SHT_CUDA_INFO"
	.align	4


	//----- nvinfo : EIATTR_REGCOUNT
	.align		4
        /*0000*/ 	.byte	0x04, 0x2f
        /*0002*/ 	.short	(.L_1 - .L_0)
	.align		4
.L_0:
        /*0004*/ 	.word	index@(_Z15gemm_naive_bf16PK13__nv_bfloat16S1_PS_iiiff)
        /*0008*/ 	.word	0x00000020


	//----- nvinfo : EIATTR_FRAME_SIZE
	.align		4
.L_1:
        /*000c*/ 	.byte	0x04, 0x11
        /*000e*/ 	.short	(.L_3 - .L_2)
	.align		4
.L_2:
        /*0010*/ 	.word	index@(_Z15gemm_naive_bf16PK13__nv_bfloat16S1_PS_iiiff)
        /*0014*/ 	.word	0x00000000


	//----- nvinfo : EIATTR_MIN_STACK_SIZE
	.align		4
.L_3:
        /*0018*/ 	.byte	0x04, 0x12
        /*001a*/ 	.short	(.L_5 - .L_4)
	.align		4
.L_4:
        /*001c*/ 	.word	index@(_Z15gemm_naive_bf16PK13__nv_bfloat16S1_PS_iiiff)
        /*0020*/ 	.word	0x00000000
.L_5:


//--------------------- .nv.compat                --------------------------
	.section	.nv.compat,"",@"SHT_CUDA_COMPAT_INFO"
	.align	4
        /*0000*/ 	.byte	0x02, 0x09, 0x00, 0x00, 0x02, 0x02, 0x01, 0x00, 0x02, 0x05, 0x05, 0x00, 0x03, 0x07, 0x01, 0x01
        /*0010*/ 	.byte	0x02, 0x03, 0x00, 0x00, 0x02, 0x06, 0x01, 0x00, 0x04, 0x0b, 0x08, 0x00, 0x09, 0x00, 0x00, 0x00
        /*0020*/ 	.byte	0x00, 0x00, 0x00, 0x00


//--------------------- .nv.info._Z15gemm_naive_bf16PK13__nv_bfloat16S1_PS_iiiff --------------------------
	.section	.nv.info._Z15gemm_naive_bf16PK13__nv_bfloat16S1_PS_iiiff,"",@"SHT_CUDA_INFO"
	.sectionflags	@""
	.align	4


	//----- nvinfo : EIATTR_CUDA_API_VERSION
	.align		4
        /*0000*/ 	.byte	0x04, 0x37
        /*0002*/ 	.short	(.L_7 - .L_6)
.L_6:
        /*0004*/ 	.word	0x00000082


	//----- nvinfo : EIATTR_KPARAM_INFO
	.align		4
.L_7:
        /*0008*/ 	.byte	0x04, 0x17
        /*000a*/ 	.short	(.L_9 - .L_8)
.L_8:
        /*000c*/ 	.word	0x00000000
        /*0010*/ 	.short	0x0007
        /*0012*/ 	.short	0x0028
        /*0014*/ 	.byte	0x00, 0xf0, 0x11, 0x00


	//----- nvinfo : EIATTR_KPARAM_INFO
	.align		4
.L_9:
        /*0018*/ 	.byte	0x04, 0x17
        /*001a*/ 	.short	(.L_11 - .L_10)
.L_10:
        /*001c*/ 	.word	0x00000000
        /*0020*/ 	.short	0x0006
        /*0022*/ 	.short	0x0024
        /*0024*/ 	.byte	0x00, 0xf0, 0x11, 0x00


	//----- nvinfo : EIATTR_KPARAM_INFO
	.align		4
.L_11:
        /*0028*/ 	.byte	0x04, 0x17
        /*002a*/ 	.short	(.L_13 - .L_12)
.L_12:
        /*002c*/ 	.word	0x00000000
        /*0030*/ 	.short	0x0005
        /*0032*/ 	.short	0x0020
        /*0034*/ 	.byte	0x00, 0xf0, 0x11, 0x00


	//----- nvinfo : EIATTR_KPARAM_INFO
	.align		4
.L_13:
        /*0038*/ 	.byte	0x04, 0x17
        /*003a*/ 	.short	(.L_15 - .L_14)
.L_14:
        /*003c*/ 	.word	0x00000000
        /*0040*/ 	.short	0x0004
        /*0042*/ 	.short	0x001c
        /*0044*/ 	.byte	0x00, 0xf0, 0x11, 0x00


	//----- nvinfo : EIATTR_KPARAM_INFO
	.align		4
.L_15:
        /*0048*/ 	.byte	0x04, 0x17
        /*004a*/ 	.short	(.L_17 - .L_16)
.L_16:
        /*004c*/ 	.word	0x00000000
        /*0050*/ 	.short	0x0003
        /*0052*/ 	.short	0x0018
        /*0054*/ 	.byte	0x00, 0xf0, 0x11, 0x00


	//----- nvinfo : EIATTR_KPARAM_INFO
	.align		4
.L_17:
        /*0058*/ 	.byte	0x04, 0x17
        /*005a*/ 	.short	(.L_19 - .L_18)
.L_18:
        /*005c*/ 	.word	0x00000000
        /*0060*/ 	.short	0x0002
        /*0062*/ 	.short	0x0010
        /*0064*/ 	.byte	0x00, 0xf5, 0x21, 0x00


	//----- nvinfo : EIATTR_KPARAM_INFO
	.align		4
.L_19:
        /*0068*/ 	.byte	0x04, 0x17
        /*006a*/ 	.short	(.L_21 - .L_20)
.L_20:
        /*006c*/ 	.word	0x00000000
        /*0070*/ 	.short	0x0001
        /*0072*/ 	.short	0x0008
        /*0074*/ 	.byte	0x00, 0xf5, 0x21, 0x00


	//----- nvinfo : EIATTR_KPARAM_INFO
	.align		4
.L_21:
        /*0078*/ 	.byte	0x04, 0x17
        /*007a*/ 	.short	(.L_23 - .L_22)
.L_22:
        /*007c*/ 	.word	0x00000000
        /*0080*/ 	.short	0x0000
        /*0082*/ 	.short	0x0000
        /*0084*/ 	.byte	0x00, 0xf5, 0x21, 0x00


	//----- nvinfo : EIATTR_SPARSE_MMA_MASK
	.align		4
.L_23:
        /*0088*/ 	.byte	0x03, 0x50
        /*008a*/ 	.short	0x0000


	//----- nvinfo : EIATTR_MAXREG_COUNT
	.align		4
        /*008c*/ 	.byte	0x03, 0x1b
        /*008e*/ 	.short	0x00ff


	//----- nvinfo : EIATTR_MERCURY_ISA_VERSION
	.align		4
        /*0090*/ 	.byte	0x03, 0x5f
        /*0092*/ 	.short	0x0101


	//----- nvinfo : EIATTR_VRC_CTA_INIT_COUNT
	.align		4
        /*0094*/ 	.byte	0x02, 0x4a
	.zero		1
	.zero		1


	//----- nvinfo : EIATTR_EXIT_INSTR_OFFSETS
	.align		4
        /*0098*/ 	.byte	0x04, 0x1c
        /*009a*/ 	.short	(.L_25 - .L_24)


	//   ....[0]....
.L_24:
        /*009c*/ 	.word	0x000000e0


	//   ....[1]....
        /*00a0*/ 	.word	0x00000ce0


	//----- nvinfo : EIATTR_CBANK_PARAM_SIZE
	.align		4
.L_25:
        /*00a4*/ 	.byte	0x03, 0x19
        /*00a6*/ 	.short	0x002c


	//----- nvinfo : EIATTR_PARAM_CBANK
	.align		4
        /*00a8*/ 	.byte	0x04, 0x0a
        /*00aa*/ 	.short	(.L_27 - .L_26)
	.align		4
.L_26:
        /*00ac*/ 	.word	index@(.nv.constant0._Z15gemm_naive_bf16PK13__nv_bfloat16S1_PS_iiiff)
        /*00b0*/ 	.short	0x0380
        /*00b2*/ 	.short	0x002c


	//----- nvinfo : EIATTR_SW_WAR
	.align		4
.L_27:
        /*00b4*/ 	.byte	0x04, 0x36
        /*00b6*/ 	.short	(.L_29 - .L_28)
.L_28:
        /*00b8*/ 	.word	0x00000008
.L_29:


//--------------------- .nv.callgraph             --------------------------
	.section	.nv.callgraph,"",@"SHT_CUDA_CALLGRAPH"
	.align	4
	.sectionentsize	8
	.align		4
        /*0000*/ 	.word	0x00000000
	.align		4
        /*0004*/ 	.word	0xffffffff
	.align		4
        /*0008*/ 	.word	0x00000000
	.align		4
        /*000c*/ 	.word	0xfffffffe
	.align		4
        /*0010*/ 	.word	0x00000000
	.align		4
        /*0014*/ 	.word	0xfffffffd
	.align		4
        /*0018*/ 	.word	0x00000000
	.align		4
        /*001c*/ 	.word	0xfffffffc


//--------------------- .text._Z15gemm_naive_bf16PK13__nv_bfloat16S1_PS_iiiff --------------------------
	.section	.text._Z15gemm_naive_bf16PK13__nv_bfloat16S1_PS_iiiff,"ax",@progbits
	.align	128
        .global         _Z15gemm_naive_bf16PK13__nv_bfloat16S1_PS_iiiff
        .type           _Z15gemm_naive_bf16PK13__nv_bfloat16S1_PS_iiiff,@function
        .size           _Z15gemm_naive_bf16PK13__nv_bfloat16S1_PS_iiiff,(.L_x_5 - _Z15gemm_naive_bf16PK13__nv_bfloat16S1_PS_iiiff)
        .other          _Z15gemm_naive_bf16PK13__nv_bfloat16S1_PS_iiiff,@"STO_CUDA_ENTRY STV_DEFAULT"
_Z15gemm_naive_bf16PK13__nv_bfloat16S1_PS_iiiff:
.text._Z15gemm_naive_bf16PK13__nv_bfloat16S1_PS_iiiff:
[----:B------:R-:W-:Y:S01]  /*0000*/  LDC R1, c[0x0][0x37c] ;  /* 0x0000df00ff017b82 */ /* 0x000fe20000000800 */
[----:B------:R-:W0:Y:S07]  /*0010*/  S2R R7, SR_TID.X ;  /* 0x0000000000077919 */ /* 0x000e2e0000002100 */
[----:B------:R-:W1:Y:S01]  /*0020*/  S2UR UR4, SR_CTAID.X ;  /* 0x00000000000479c3 */ /* 0x000e620000002500 */
[----:B------:R-:W2:Y:S01]  /*0030*/  LDCU UR7, c[0x0][0x398] ;  /* 0x00007300ff0777ac */ /* 0x000ea20008000800 */
[----:B------:R-:W3:Y:S06]  /*0040*/  S2R R5, SR_TID.Y ;  /* 0x0000000000057919 */ /* 0x000eec0000002200 */
[----:B------:R-:W3:Y:S01]  /*0050*/  LDC R2, c[0x0][0x364] ;  /* 0x0000d900ff027b82 */ /* 0x000ee20000000800 */
[----:B------:R-:W1:Y:S07]  /*0060*/  LDCU UR5, c[0x0][0x360] ;  /* 0x00006c00ff0577ac */ /* 0x000e6e0008000800 */
[----:B------:R-:W3:Y:S08]  /*0070*/  S2UR UR6, SR_CTAID.Y ;  /* 0x00000000000679c3 */ /* 0x000ef00000002600 */
[----:B------:R-:W4:Y:S01]  /*0080*/  LDC R0, c[0x0][0x3a0] ;  /* 0x0000e800ff007b82 */ /* 0x000f220000000800 */
[----:B-1----:R-:W-:-:S06]  /*0090*/  UIMAD UR4, UR4, UR5, URZ ;  /* 0x00000005040472a4 */ /* 0x002fcc000f8e02ff */
[----:B0-----:R-:W-:Y:S01]  /*00a0*/  IADD3 R3, PT, PT, R7, UR4, RZ ;  /* 0x0000000407037c10 */ /* 0x001fe2000fffe0ff */
[----:B---3--:R-:W-:-:S03]  /*00b0*/  IMAD R2, R2, UR6, R5 ;  /* 0x0000000602027c24 */ /* 0x008fc6000f8e0205 */
[----:B----4-:R-:W-:-:S04]  /*00c0*/  ISETP.GE.U32.AND P0, PT, R3, R0, PT ;  /* 0x000000000300720c */ /* 0x010fc80003f06070 */
[----:B--2---:R-:W-:-:S13]  /*00d0*/  ISETP.GE.U32.OR P0, PT, R2, UR7, P0 ;  /* 0x0000000702007c0c */ /* 0x004fda0008706470 */
[----:B------:R-:W-:Y:S05]  /*00e0*/  @P0 EXIT ;  /* 0x000000000000094d */ /* 0x000fea0003800000 */
[----:B------:R-:W0:Y:S01]  /*00f0*/  LDC R5, c[0x0][0x39c] ;  /* 0x0000e700ff057b82 */ /* 0x000e220000000800 */
[----:B------:R-:W1:Y:S01]  /*0100*/  LDCU.64 UR6, c[0x0][0x358] ;  /* 0x00006b00ff0677ac */ /* 0x000e620008000a00 */
[----:B------:R-:W-:Y:S01]  /*0110*/  HFMA2 R10, -RZ, RZ, 0, 0 ;  /* 0x00000000ff0a7431 */ /* 0x000fe200000001ff */
[----:B0-----:R-:W-:-:S13]  /*0120*/  ISETP.GE.AND P0, PT, R5, 0x1, PT ;  /* 0x000000010500780c */ /* 0x001fda0003f06270 */
[----:B-1----:R-:W-:Y:S05]  /*0130*/  @!P0 BRA `(.L_x_0) ;  /* 0x0000000800bc8947 */ /* 0x002fea0003800000 */
[C---:B------:R-:W-:Y:S02]  /*0140*/  ISETP.GE.U32.AND P1, PT, R5.reuse, 0x8, PT ;  /* 0x000000080500780c */ /* 0x040fe40003f26070 */
[----:B------:R-:W-:Y:S02]  /*0150*/  LOP3.LUT R4, R5, 0x7, RZ, 0xc0, !PT ;  /* 0x0000000705047812 */ /* 0x000fe400078ec0ff */
[----:B------:R-:W-:Y:S02]  /*0160*/  MOV R10, RZ ;  /* 0x000000ff000a7202 */ /* 0x000fe40000000f00 */
[----:B------:R-:W-:Y:S02]  /*0170*/  ISETP.NE.AND P0, PT, R4, RZ, PT ;  /* 0x000000ff0400720c */ /* 0x000fe40003f05270 */
[----:B------:R-:W-:-:S05]  /*0180*/  MOV R6, RZ ;  /* 0x000000ff00067202 */ /* 0x000fca0000000f00 */
[----:B------:R-:W-:Y:S06]  /*0190*/  @!P1 BRA `(.L_x_1) ;  /* 0x0000000400649947 */ /* 0x000fec0003800000 */
[----:B------:R-:W-:Y:S01]  /*01a0*/  LOP3.LUT R6, R5, 0x7ffffff8, RZ, 0xc0, !PT ;  /* 0x7ffffff805067812 */ /* 0x000fe200078ec0ff */
[C---:B------:R-:W-:Y:S01]  /*01b0*/  IMAD R11, R0.reuse, 0x3, R3 ;  /* 0x00000003000b7824 */ /* 0x040fe200078e0203 */
[C---:B------:R-:W-:Y:S01]  /*01c0*/  IADD3 R7, PT, PT, R0.reuse, UR4, R7 ;  /* 0x0000000400077c10 */ /* 0x040fe2000fffe007 */
[C-C-:B------:R-:W-:Y:S01]  /*01d0*/  IMAD R13, R0.reuse, 0x4, R3.reuse ;  /* 0x00000004000d7824 */ /* 0x140fe200078e0203 */
[CC--:B------:R-:W-:Y:S01]  /*01e0*/  LEA R9, R0.reuse, R3.reuse, 0x1 ;  /* 0x0000000300097211 */ /* 0x0c0fe200078e08ff */
[C-C-:B------:R-:W-:Y:S01]  /*01f0*/  IMAD R15, R0.reuse, 0x5, R3.reuse ;  /* 0x00000005000f7824 */ /* 0x140fe200078e0203 */
[----:B------:R-:W-:Y:S01]  /*0200*/  MOV R10, RZ ;  /* 0x000000ff000a7202 */ /* 0x000fe20000000f00 */
[C-C-:B------:R-:W-:Y:S01]  /*0210*/  IMAD R25, R0.reuse, 0x6, R3.reuse ;  /* 0x0000000600197824 */ /* 0x140fe200078e0203 */
[----:B------:R-:W-:Y:S01]  /*0220*/  MOV R29, R3 ;  /* 0x00000003001d7202 */ /* 0x000fe20000000f00 */
[----:B------:R-:W-:Y:S01]  /*0230*/  IMAD R27, R0, 0x7, R3 ;  /* 0x00000007001b7824 */ /* 0x000fe200078e0203 */
[----:B------:R-:W-:Y:S01]  /*0240*/  IADD3 R12, PT, PT, -R6, RZ, RZ ;  /* 0x000000ff060c7210 */ /* 0x000fe20007ffe1ff */
[----:B------:R-:W-:-:S07]  /*0250*/  IMAD R8, R2, R5, 0x3 ;  /* 0x0000000302087424 */ /* 0x000fce00078e0205 */
.L_x_2:
[----:B------:R-:W0:Y:S01]  /*0260*/  LDC.64 R16, c[0x0][0x388] ;  /* 0x0000e200ff107b82 */ /* 0x000e220000000a00 */
[----:B------:R-:W-:-:S07]  /*0270*/  IADD3 R23, PT, PT, R8, -0x3, RZ ;  /* 0xfffffffd08177810 */ /* 0x000fce0007ffe0ff */
[----:B------:R-:W1:Y:S01]  /*0280*/  LDC.64 R20, c[0x0][0x380] ;  /* 0x0000e000ff147b82 */ /* 0x000e620000000a00 */
[----:B0-----:R-:W-:-:S06]  /*0290*/  IMAD.WIDE.U32 R18, R29, 0x2, R16 ;  /* 0x000000021d127825 */ /* 0x001fcc00078e0010 */
[----:B------:R-:W2:Y:S01]  /*02a0*/  LDG.E.U16.CONSTANT R18, desc[UR6][R18.64] ;  /* 0x0000000612127981 */ /* 0x000ea2000c1e9500 */
[----:B-1----:R-:W-:-:S06]  /*02b0*/  IMAD.WIDE.U32 R22, R23, 0x2, R20 ;  /* 0x0000000217167825 */ /* 0x002fcc00078e0014 */
[----:B------:R-:W3:Y:S01]  /*02c0*/  LDG.E.U16.CONSTANT R22, desc[UR6][R22.64] ;  /* 0x0000000616167981 */ /* 0x000ee2000c1e9500 */
[----:B------:R-:W-:Y:S02]  /*02d0*/  IADD3 R26, PT, PT, R8, -0x2, RZ ;  /* 0xfffffffe081a7810 */ /* 0x000fe40007ffe0ff */
[----:B--2---:R-:W-:Y:S01]  /*02e0*/  SHF.L.U32 R24, R18, 0x10, RZ ;  /* 0x0000001012187819 */ /* 0x004fe200000006ff */
[----:B---3--:R-:W-:-:S04]  /*02f0*/  IMAD.U32 R14, R22, 0x10000, RZ ;  /* 0x00010000160e7824 */ /* 0x008fc800078e00ff */
[----:B------:R-:W-:Y:S01]  /*0300*/  FFMA R10, R14, R24, R10 ;  /* 0x000000180e0a7223 */ /* 0x000fe2000000000a */
[----:B------:R-:W-:Y:S01]  /*0310*/  IADD3 R24, PT, PT, R8, -0x1, RZ ;  /* 0xffffffff08187810 */ /* 0x000fe20007ffe0ff */
[----:B------:R-:W-:-:S04]  /*0320*/  IMAD.WIDE.U32 R22, R26, 0x2, R20 ;  /* 0x000000021a167825 */ /* 0x000fc800078e0014 */
[----:B------:R-:W-:Y:S01]  /*0330*/  IMAD.WIDE.U32 R18, R24, 0x2, R20 ;  /* 0x0000000218127825 */ /* 0x000fe200078e0014 */
[----:B------:R0:W2:Y:S04]  /*0340*/  LDG.E.U16.CONSTANT R14, desc[UR6][R22.64] ;  /* 0x00000006160e7981 */ /* 0x0000a8000c1e9500 */
[----:B------:R1:W3:Y:S01]  /*0350*/  LDG.E.U16.CONSTANT R24, desc[UR6][R18.64] ;  /* 0x0000000612187981 */ /* 0x0002e2000c1e9500 */
[----:B0-----:R-:W-:-:S04]  /*0360*/  IMAD.WIDE.U32 R22, R7, 0x2, R16 ;  /* 0x0000000207167825 */ /* 0x001fc800078e0010 */
[----:B-1----:R-:W-:Y:S01]  /*0370*/  IMAD.WIDE.U32 R18, R9, 0x2, R16 ;  /* 0x0000000209127825 */ /* 0x002fe200078e0010 */
[----:B------:R0:W4:Y:S04]  /*0380*/  LDG.E.U16.CONSTANT R26, desc[UR6][R22.64] ;  /* 0x00000006161a7981 */ /* 0x000128000c1e9500 */
[----:B------:R-:W5:Y:S01]  /*0390*/  LDG.E.U16.CONSTANT R28, desc[UR6][R18.64] ;  /* 0x00000006121c7981 */ /* 0x000f62000c1e9500 */
[----:B0-----:R-:W-:Y:S01]  /*03a0*/  IMAD.WIDE.U32 R22, R8, 0x2, R20 ;  /* 0x0000000208167825 */ /* 0x001fe200078e0014 */
[----:B--2---:R-:W-:Y:S02]  /*03b0*/  SHF.L.U32 R14, R14, 0x10, RZ ;  /* 0x000000100e0e7819 */ /* 0x004fe400000006ff */
[----:B---3--:R-:W-:Y:S01]  /*03c0*/  SHF.L.U32 R24, R24, 0x10, RZ ;  /* 0x0000001018187819 */ /* 0x008fe200000006ff */
[----:B----4-:R-:W-:Y:S01]  /*03d0*/  IMAD.U32 R26, R26, 0x10000, RZ ;  /* 0x000100001a1a7824 */ /* 0x010fe200078e00ff */
[----:B-----5:R-:W-:-:S03]  /*03e0*/  SHF.L.U32 R28, R28, 0x10, RZ ;  /* 0x000000101c1c7819 */ /* 0x020fc600000006ff */
[----:B------:R-:W-:Y:S02]  /*03f0*/  FFMA R10, R14, R26, R10 ;  /* 0x0000001a0e0a7223 */ /* 0x000fe4000000000a */
[----:B------:R0:W2:Y:S02]  /*0400*/  LDG.E.U16.CONSTANT R14, desc[UR6][R22.64] ;  /* 0x00000006160e7981 */ /* 0x0000a4000c1e9500 */
[----:B------:R-:W-:Y:S01]  /*0410*/  FFMA R10, R24, R28, R10 ;  /* 0x0000001c180a7223 */ /* 0x000fe2000000000a */
[----:B------:R-:W-:Y:S01]  /*0420*/  IADD3 R24, PT, PT, R8, 0x1, RZ ;  /* 0x0000000108187810 */ /* 0x000fe20007ffe0ff */
[----:B0-----:R-:W-:-:S04]  /*0430*/  IMAD.WIDE.U32 R22, R11, 0x2, R16 ;  /* 0x000000020b167825 */ /* 0x001fc800078e0010 */
[----:B------:R-:W-:Y:S01]  /*0440*/  IMAD.WIDE.U32 R18, R24, 0x2, R20 ;  /* 0x0000000218127825 */ /* 0x000fe200078e0014 */
[----:B------:R-:W3:Y:S04]  /*0450*/  LDG.E.U16.CONSTANT R26, desc[UR6][R22.64] ;  /* 0x00000006161a7981 */ /* 0x000ee8000c1e9500 */
[----:B------:R0:W4:Y:S02]  /*0460*/  LDG.E.U16.CONSTANT R24, desc[UR6][R18.64] ;  /* 0x0000000612187981 */ /* 0x000124000c1e9500 */
[----:B0-----:R-:W-:-:S05]  /*0470*/  IMAD.WIDE.U32 R18, R13, 0x2, R16 ;  /* 0x000000020d127825 */ /* 0x001fca00078e0010 */
[----:B------:R0:W5:Y:S01]  /*0480*/  LDG.E.U16.CONSTANT R28, desc[UR6][R18.64] ;  /* 0x00000006121c7981 */ /* 0x000162000c1e9500 */
[----:B--2---:R-:W-:Y:S01]  /*0490*/  SHF.L.U32 R14, R14, 0x10, RZ ;  /* 0x000000100e0e7819 */ /* 0x004fe200000006ff */
[----:B---3--:R-:W-:-:S04]  /*04a0*/  IMAD.U32 R26, R26, 0x10000, RZ ;  /* 0x000100001a1a7824 */ /* 0x008fc800078e00ff */
[----:B------:R-:W-:Y:S01]  /*04b0*/  FFMA R14, R14, R26, R10 ;  /* 0x0000001a0e0e7223 */ /* 0x000fe2000000000a */
[----:B------:R-:W-:Y:S02]  /*04c0*/  IADD3 R26, PT, PT, R8, 0x3, RZ ;  /* 0x00000003081a7810 */ /* 0x000fe40007ffe0ff */
[----:B----4-:R-:W-:Y:S02]  /*04d0*/  SHF.L.U32 R24, R24, 0x10, RZ ;  /* 0x0000001018187819 */ /* 0x010fe400000006ff */
[----:B------:R-:W-:Y:S01]  /*04e0*/  IADD3 R10, PT, PT, R8, 0x2, RZ ;  /* 0x00000002080a7810 */ /* 0x000fe20007ffe0ff */
[----:B0-----:R-:W-:-:S04]  /*04f0*/  IMAD.WIDE.U32 R18, R26, 0x2, R20 ;  /* 0x000000021a127825 */ /* 0x001fc800078e0014 */
[----:B------:R-:W-:Y:S01]  /*0500*/  IMAD.WIDE.U32 R22, R10, 0x2, R20 ;  /* 0x000000020a167825 */ /* 0x000fe200078e0014 */
[----:B-----5:R-:W-:-:S03]  /*0510*/  SHF.L.U32 R28, R28, 0x10, RZ ;  /* 0x000000101c1c7819 */ /* 0x020fc600000006ff */
[----:B------:R-:W-:Y:S01]  /*0520*/  VIADD R26, R8, 0x4 ;  /* 0x00000004081a7836 */ /* 0x000fe20000000000 */
[----:B------:R0:W2:Y:S01]  /*0530*/  LDG.E.U16.CONSTANT R10, desc[UR6][R22.64] ;  /* 0x00000006160a7981 */ /* 0x0000a2000c1e9500 */
[----:B------:R-:W-:-:S03]  /*0540*/  FFMA R14, R24, R28, R14 ;  /* 0x0000001c180e7223 */ /* 0x000fc6000000000e */
[----:B------:R1:W3:Y:S01]  /*0550*/  LDG.E.U16.CONSTANT R24, desc[UR6][R18.64] ;  /* 0x0000000612187981 */ /* 0x0002e2000c1e9500 */
[----:B------:R-:W-:-:S04]  /*0560*/  IMAD.WIDE.U32 R20, R26, 0x2, R20 ;  /* 0x000000021a147825 */ /* 0x000fc800078e0014 */
[--C-:B0-----:R-:W-:Y:S02]  /*0570*/  IMAD.WIDE.U32 R22, R25, 0x2, R16.reuse ;  /* 0x0000000219167825 */ /* 0x101fe400078e0010 */
[----:B------:R-:W4:Y:S02]  /*0580*/  LDG.E.U16.CONSTANT R20, desc[UR6][R20.64] ;  /* 0x0000000614147981 */ /* 0x000f24000c1e9500 */
[--C-:B-1----:R-:W-:Y:S02]  /*0590*/  IMAD.WIDE.U32 R18, R15, 0x2, R16.reuse ;  /* 0x000000020f127825 */ /* 0x102fe400078e0010 */
[----:B------:R-:W5:Y:S04]  /*05a0*/  LDG.E.U16.CONSTANT R28, desc[UR6][R22.64] ;  /* 0x00000006161c7981 */ /* 0x000f68000c1e9500 */
[----:B------:R-:W4:Y:S01]  /*05b0*/  LDG.E.U16.CONSTANT R26, desc[UR6][R18.64] ;  /* 0x00000006121a7981 */ /* 0x000f22000c1e9500 */
[----:B------:R-:W-:-:S06]  /*05c0*/  IMAD.WIDE.U32 R16, R27, 0x2, R16 ;  /* 0x000000021b107825 */ /* 0x000fcc00078e0010 */
[----:B------:R-:W4:Y:S01]  /*05d0*/  LDG.E.U16.CONSTANT R16, desc[UR6][R16.64] ;  /* 0x0000000610107981 */ /* 0x000f22000c1e9500 */
[----:B------:R-:W-:-:S04]  /*05e0*/  IADD3 R12, PT, PT, R12, 0x8, RZ ;  /* 0x000000080c0c7810 */ /* 0x000fc80007ffe0ff */
[----:B------:R-:W-:Y:S01]  /*05f0*/  ISETP.NE.AND P1, PT, R12, RZ, PT ;  /* 0x000000ff0c00720c */ /* 0x000fe20003f25270 */
[----:B------:R-:W-:Y:S01]  /*0600*/  IMAD R13, R0, 0x8, R13 ;  /* 0x00000008000d7824 */ /* 0x000fe200078e020d */
[----:B------:R-:W-:Y:S02]  /*0610*/  IADD3 R8, PT, PT, R8, 0x8, RZ ;  /* 0x0000000808087810 */ /* 0x000fe40007ffe0ff */
[C---:B------:R-:W-:Y:S02]  /*0620*/  LEA R7, R0.reuse, R7, 0x3 ;  /* 0x0000000700077211 */ /* 0x040fe400078e18ff */
[C---:B------:R-:W-:Y:S02]  /*0630*/  LEA R9, R0.reuse, R9, 0x3 ;  /* 0x0000000900097211 */ /* 0x040fe400078e18ff */
[C---:B------:R-:W-:Y:S02]  /*0640*/  LEA R11, R0.reuse, R11, 0x3 ;  /* 0x0000000b000b7211 */ /* 0x040fe400078e18ff */
[----:B------:R-:W-:-:S02]  /*0650*/  LEA R15, R0, R15, 0x3 ;  /* 0x0000000f000f7211 */ /* 0x000fc400078e18ff */
[C---:B------:R-:W-:Y:S02]  /*0660*/  LEA R25, R0.reuse, R25, 0x3 ;  /* 0x0000001900197211 */ /* 0x040fe400078e18ff */
[C---:B------:R-:W-:Y:S02]  /*0670*/  LEA R27, R0.reuse, R27, 0x3 ;  /* 0x0000001b001b7211 */ /* 0x040fe400078e18ff */
[----:B------:R-:W-:Y:S02]  /*0680*/  LEA R29, R0, R29, 0x3 ;  /* 0x0000001d001d7211 */ /* 0x000fe400078e18ff */
[----:B--2---:R-:W-:Y:S02]  /*0690*/  SHF.L.U32 R10, R10, 0x10, RZ ;  /* 0x000000100a0a7819 */ /* 0x004fe400000006ff */
[----:B---3--:R-:W-:Y:S02]  /*06a0*/  SHF.L.U32 R24, R24, 0x10, RZ ;  /* 0x0000001018187819 */ /* 0x008fe400000006ff */
[----:B-----5:R-:W-:-:S02]  /*06b0*/  SHF.L.U32 R28, R28, 0x10, RZ ;  /* 0x000000101c1c7819 */ /* 0x020fc400000006ff */
[----:B----4-:R-:W-:Y:S01]  /*06c0*/  SHF.L.U32 R26, R26, 0x10, RZ ;  /* 0x000000101a1a7819 */ /* 0x010fe200000006ff */
[----:B------:R-:W-:-:S04]  /*06d0*/  IMAD.U32 R19, R20, 0x10000, RZ ;  /* 0x0001000014137824 */ /* 0x000fc800078e00ff */
[----:B------:R-:W-:Y:S01]  /*06e0*/  FFMA R10, R10, R26, R14 ;  /* 0x0000001a0a0a7223 */ /* 0x000fe2000000000e */
[----:B------:R-:W-:-:S03]  /*06f0*/  SHF.L.U32 R14, R16, 0x10, RZ ;  /* 0x00000010100e7819 */ /* 0x000fc600000006ff */
[----:B------:R-:W-:-:S04]  /*0700*/  FFMA R10, R24, R28, R10 ;  /* 0x0000001c180a7223 */ /* 0x000fc8000000000a */
[----:B------:R-:W-:Y:S01]  /*0710*/  FFMA R10, R19, R14, R10 ;  /* 0x0000000e130a7223 */ /* 0x000fe2000000000a */
[----:B------:R-:W-:Y:S06]  /*0720*/  @P1 BRA `(.L_x_2) ;  /* 0xfffffff800cc1947 */ /* 0x000fec000383ffff */
.L_x_1:
[----:B------:R-:W-:Y:S05]  /*0730*/  @!P0 BRA `(.L_x_0) ;  /* 0x00000004003c8947 */ /* 0x000fea0003800000 */
[----:B------:R-:W-:Y:S02]  /*0740*/  ISETP.GE.U32.AND P0, PT, R4, 0x4, PT ;  /* 0x000000040400780c */ /* 0x000fe40003f06070 */
[----:B------:R-:W-:-:S04]  /*0750*/  LOP3.LUT R7, R5, 0x3, RZ, 0xc0, !PT ;  /* 0x0000000305077812 */ /* 0x000fc800078ec0ff */
[----:B------:R-:W-:-:S07]  /*0760*/  ISETP.NE.AND P1, PT, R7, RZ, PT ;  /* 0x000000ff0700720c */ /* 0x000fce0003f25270 */
[----:B------:R-:W-:Y:S06]  /*0770*/  @!P0 BRA `(.L_x_3) ;  /* 0x00000000009c8947 */ /* 0x000fec0003800000 */
[----:B------:R-:W0:Y:S01]  /*0780*/  LDC.64 R8, c[0x0][0x388] ;  /* 0x0000e200ff087b82 */ /* 0x000e220000000a00 */
[----:B------:R-:W-:Y:S02]  /*0790*/  IMAD R15, R6, R0, R3 ;  /* 0x00000000060f7224 */ /* 0x000fe400078e0203 */
[----:B------:R-:W-:-:S05]  /*07a0*/  IMAD R11, R2, R5, R6 ;  /* 0x00000005020b7224 */ /* 0x000fca00078e0206 */
[----:B------:R-:W1:Y:S01]  /*07b0*/  LDC.64 R12, c[0x0][0x380] ;  /* 0x0000e000ff0c7b82 */ /* 0x000e620000000a00 */
[C---:B------:R-:W-:Y:S02]  /*07c0*/  IADD3 R23, PT, PT, R11.reuse, 0x1, RZ ;  /* 0x000000010b177810 */ /* 0x040fe40007ffe0ff */
[----:B------:R-:W-:Y:S01]  /*07d0*/  IADD3 R17, PT, PT, R11, 0x2, RZ ;  /* 0x000000020b117810 */ /* 0x000fe20007ffe0ff */
[----:B0-----:R-:W-:-:S04]  /*07e0*/  IMAD.WIDE.U32 R20, R15, 0x2, R8 ;  /* 0x000000020f147825 */ /* 0x001fc800078e0008 */
[----:B------:R-:W-:Y:S02]  /*07f0*/  IMAD.IADD R15, R15, 0x1, R0 ;  /* 0x000000010f0f7824 */ /* 0x000fe400078e0200 */
[----:B------:R-:W2:Y:S01]  /*0800*/  LDG.E.U16.CONSTANT R20, desc[UR6][R20.64] ;  /* 0x0000000614147981 */ /* 0x000ea2000c1e9500 */
[--C-:B-1----:R-:W-:Y:S02]  /*0810*/  IMAD.WIDE.U32 R24, R11, 0x2, R12.reuse ;  /* 0x000000020b187825 */ /* 0x102fe400078e000c */
[-C--:B------:R-:W-:Y:S02]  /*0820*/  IADD3 R27, PT, PT, R15, R0.reuse, RZ ;  /* 0x000000000f1b7210 */ /* 0x080fe40007ffe0ff */
[----:B------:R-:W-:Y:S01]  /*0830*/  IMAD.WIDE.U32 R22, R23, 0x2, R12 ;  /* 0x0000000217167825 */ /* 0x000fe200078e000c */
[----:B------:R-:W3:Y:S03]  /*0840*/  LDG.E.U16.CONSTANT R4, desc[UR6][R24.64] ;  /* 0x0000000618047981 */ /* 0x000ee6000c1e9500 */
[----:B------:R-:W-:Y:S01]  /*0850*/  IMAD.WIDE.U32 R18, R15, 0x2, R8 ;  /* 0x000000020f127825 */ /* 0x000fe200078e0008 */
[----:B------:R-:W-:Y:S01]  /*0860*/  IADD3 R11, PT, PT, R11, 0x3, RZ ;  /* 0x000000030b0b7810 */ /* 0x000fe20007ffe0ff */
[----:B------:R-:W4:Y:S01]  /*0870*/  LDG.E.U16.CONSTANT R22, desc[UR6][R22.64] ;  /* 0x0000000616167981 */ /* 0x000f22000c1e9500 */
[----:B------:R-:W-:Y:S01]  /*0880*/  IADD3 R29, PT, PT, R27, R0, RZ ;  /* 0x000000001b1d7210 */ /* 0x000fe20007ffe0ff */
[----:B------:R-:W-:-:S02]  /*0890*/  IMAD.WIDE.U32 R14, R17, 0x2, R12 ;  /* 0x00000002110e7825 */ /* 0x000fc400078e000c */
[----:B------:R-:W5:Y:S02]  /*08a0*/  LDG.E.U16.CONSTANT R18, desc[UR6][R18.64] ;  /* 0x0000000612127981 */ /* 0x000f64000c1e9500 */
[----:B------:R-:W-:Y:S02]  /*08b0*/  IMAD.WIDE.U32 R16, R27, 0x2, R8 ;  /* 0x000000021b107825 */ /* 0x000fe400078e0008 */
[----:B------:R-:W5:Y:S02]  /*08c0*/  LDG.E.U16.CONSTANT R14, desc[UR6][R14.64] ;  /* 0x000000060e0e7981 */ /* 0x000f64000c1e9500 */
[----:B------:R-:W-:Y:S02]  /*08d0*/  IMAD.WIDE.U32 R12, R11, 0x2, R12 ;  /* 0x000000020b0c7825 */ /* 0x000fe400078e000c */
[----:B------:R-:W5:Y:S02]  /*08e0*/  LDG.E.U16.CONSTANT R16, desc[UR6][R16.64] ;  /* 0x0000000610107981 */ /* 0x000f64000c1e9500 */
[----:B------:R-:W-:-:S02]  /*08f0*/  IMAD.WIDE.U32 R8, R29, 0x2, R8 ;  /* 0x000000021d087825 */ /* 0x000fc400078e0008 */
[----:B------:R-:W5:Y:S04]  /*0900*/  LDG.E.U16.CONSTANT R12, desc[UR6][R12.64] ;  /* 0x000000060c0c7981 */ /* 0x000f68000c1e9500 */
[----:B------:R-:W5:Y:S01]  /*0910*/  LDG.E.U16.CONSTANT R8, desc[UR6][R8.64] ;  /* 0x0000000608087981 */ /* 0x000f62000c1e9500 */
[----:B------:R-:W-:Y:S01]  /*0920*/  IADD3 R6, PT, PT, R6, 0x4, RZ ;  /* 0x0000000406067810 */ /* 0x000fe20007ffe0ff */
[----:B--2---:R-:W-:Y:S01]  /*0930*/  IMAD.U32 R20, R20, 0x10000, RZ ;  /* 0x0001000014147824 */ /* 0x004fe200078e00ff */
[----:B---3--:R-:W-:Y:S02]  /*0940*/  SHF.L.U32 R11, R4, 0x10, RZ ;  /* 0x00000010040b7819 */ /* 0x008fe400000006ff */
[----:B----4-:R-:W-:-:S03]  /*0950*/  SHF.L.U32 R22, R22, 0x10, RZ ;  /* 0x0000001016167819 */ /* 0x010fc600000006ff */
[----:B------:R-:W-:Y:S01]  /*0960*/  FFMA R11, R11, R20, R10 ;  /* 0x000000140b0b7223 */ /* 0x000fe2000000000a */
[----:B-----5:R-:W-:Y:S02]  /*0970*/  SHF.L.U32 R4, R18, 0x10, RZ ;  /* 0x0000001012047819 */ /* 0x020fe400000006ff */
[----:B------:R-:W-:-:S03]  /*0980*/  SHF.L.U32 R19, R14, 0x10, RZ ;  /* 0x000000100e137819 */ /* 0x000fc600000006ff */
[----:B------:R-:W-:Y:S01]  /*0990*/  FFMA R4, R22, R4, R11 ;  /* 0x0000000416047223 */ /* 0x000fe2000000000b */
[----:B------:R-:W-:Y:S02]  /*09a0*/  SHF.L.U32 R10, R16, 0x10, RZ ;  /* 0x00000010100a7819 */ /* 0x000fe400000006ff */
[----:B------:R-:W-:-:S03]  /*09b0*/  SHF.L.U32 R11, R12, 0x10, RZ ;  /* 0x000000100c0b7819 */ /* 0x000fc600000006ff */
[----:B------:R-:W-:Y:S01]  /*09c0*/  FFMA R10, R19, R10, R4 ;  /* 0x0000000a130a7223 */ /* 0x000fe20000000004 */
[----:B------:R-:W-:-:S04]  /*09d0*/  IMAD.U32 R12, R8, 0x10000, RZ ;  /* 0x00010000080c7824 */ /* 0x000fc800078e00ff */
[----:B------:R-:W-:-:S07]  /*09e0*/  FFMA R10, R11, R12, R10 ;  /* 0x0000000c0b0a7223 */ /* 0x000fce000000000a */
.L_x_3:
[----:B------:R-:W-:Y:S05]  /*09f0*/  @!P1 BRA `(.L_x_0) ;  /* 0x00000000008c9947 */ /* 0x000fea0003800000 */
[----:B------:R-:W0:Y:S01]  /*0a00*/  LDC.64 R18, c[0x0][0x380] ;  /* 0x0000e000ff127b82 */ /* 0x000e220000000a00 */
[----:B------:R-:W-:Y:S02]  /*0a10*/  ISETP.NE.AND P0, PT, R7, 0x1, PT ;  /* 0x000000010700780c */ /* 0x000fe40003f05270 */
[----:B------:R-:W-:-:S04]  /*0a20*/  LOP3.LUT R4, R5, 0x1, RZ, 0xc0, !PT ;  /* 0x0000000105047812 */ /* 0x000fc800078ec0ff */
[----:B------:R-:W-:Y:S01]  /*0a30*/  ISETP.NE.U32.AND P1, PT, R4, 0x1, PT ;  /* 0x000000010400780c */ /* 0x000fe20003f25070 */
[----:B------:R-:W1:Y:S06]  /*0a40*/  LDC.64 R14, c[0x0][0x388] ;  /* 0x0000e200ff0e7b82 */ /* 0x000e6c0000000a00 */
[----:B------:R-:W-:Y:S02]  /*0a50*/  @P0 IMAD R7, R2, R5, R6 ;  /* 0x0000000502070224 */ /* 0x000fe400078e0206 */
[----:B------:R-:W2:Y:S01]  /*0a60*/  LDC.64 R12, c[0x0][0x380] ;  /* 0x0000e000ff0c7b82 */ /* 0x000ea20000000a00 */
[C---:B------:R-:W-:Y:S01]  /*0a70*/  @P0 IMAD R17, R6.reuse, R0, R3 ;  /* 0x0000000006110224 */ /* 0x040fe200078e0203 */
[----:B------:R-:W-:-:S04]  /*0a80*/  @P0 IADD3 R6, PT, PT, R6, 0x2, RZ ;  /* 0x0000000206060810 */ /* 0x000fc80007ffe0ff */
[----:B------:R-:W-:Y:S02]  /*0a90*/  @P0 IADD3 R11, PT, PT, R17, R0, RZ ;  /* 0x00000000110b0210 */ /* 0x000fe40007ffe0ff */
[----:B------:R-:W3:Y:S01]  /*0aa0*/  LDC.64 R8, c[0x0][0x388] ;  /* 0x0000e200ff087b82 */ /* 0x000ee20000000a00 */
[C---:B0-----:R-:W-:Y:S01]  /*0ab0*/  @P0 IMAD.WIDE.U32 R20, R7.reuse, 0x2, R18 ;  /* 0x0000000207140825 */ /* 0x041fe200078e0012 */
[----:B------:R-:W-:-:S03]  /*0ac0*/  @P0 IADD3 R7, PT, PT, R7, 0x1, RZ ;  /* 0x0000000107070810 */ /* 0x000fc60007ffe0ff */
[----:B------:R-:W-:Y:S01]  /*0ad0*/  @!P1 IMAD R5, R2, R5, R6 ;  /* 0x0000000502059224 */ /* 0x000fe200078e0206 */
[----:B------:R-:W4:Y:S01]  /*0ae0*/  @P0 LDG.E.U16.CONSTANT R4, desc[UR6][R20.64] ;  /* 0x0000000614040981 */ /* 0x000f22000c1e9500 */
[----:B------:R-:W-:-:S04]  /*0af0*/  @P0 IMAD.WIDE.U32 R18, R7, 0x2, R18 ;  /* 0x0000000207120825 */ /* 0x000fc800078e0012 */
[--C-:B-1----:R-:W-:Y:S02]  /*0b00*/  @P0 IMAD.WIDE.U32 R16, R17, 0x2, R14.reuse ;  /* 0x0000000211100825 */ /* 0x102fe400078e000e */
[----:B------:R-:W5:Y:S02]  /*0b10*/  @P0 LDG.E.U16.CONSTANT R18, desc[UR6][R18.64] ;  /* 0x0000000612120981 */ /* 0x000f64000c1e9500 */
[----:B------:R-:W-:Y:S02]  /*0b20*/  @P0 IMAD.WIDE.U32 R14, R11, 0x2, R14 ;  /* 0x000000020b0e0825 */ /* 0x000fe400078e000e */
[----:B------:R-:W5:Y:S02]  /*0b30*/  @P0 LDG.E.U16.CONSTANT R16, desc[UR6][R16.64] ;  /* 0x0000000610100981 */ /* 0x000f64000c1e9500 */
[----:B------:R-:W-:Y:S02]  /*0b40*/  @!P1 IMAD R7, R6, R0, R3 ;  /* 0x0000000006079224 */ /* 0x000fe400078e0203 */
[----:B--2---:R-:W-:Y:S01]  /*0b50*/  @!P1 IMAD.WIDE.U32 R12, R5, 0x2, R12 ;  /* 0x00000002050c9825 */ /* 0x004fe200078e000c */
[----:B------:R-:W2:Y:S03]  /*0b60*/  @P0 LDG.E.U16.CONSTANT R14, desc[UR6][R14.64] ;  /* 0x000000060e0e0981 */ /* 0x000ea6000c1e9500 */
[----:B---3--:R-:W-:-:S02]  /*0b70*/  @!P1 IMAD.WIDE.U32 R8, R7, 0x2, R8 ;  /* 0x0000000207089825 */ /* 0x008fc400078e0008 */
[----:B------:R-:W3:Y:S04]  /*0b80*/  @!P1 LDG.E.U16.CONSTANT R12, desc[UR6][R12.64] ;  /* 0x000000060c0c9981 */ /* 0x000ee8000c1e9500 */
[----:B------:R-:W3:Y:S01]  /*0b90*/  @!P1 LDG.E.U16.CONSTANT R8, desc[UR6][R8.64] ;  /* 0x0000000608089981 */ /* 0x000ee2000c1e9500 */
[----:B----4-:R-:W-:Y:S02]  /*0ba0*/  @P0 SHF.L.U32 R5, R4, 0x10, RZ ;  /* 0x0000001004050819 */ /* 0x010fe400000006ff */
[----:B-----5:R-:W-:Y:S01]  /*0bb0*/  @P0 SHF.L.U32 R7, R18, 0x10, RZ ;  /* 0x0000001012070819 */ /* 0x020fe200000006ff */
[----:B------:R-:W-:-:S04]  /*0bc0*/  @P0 IMAD.U32 R4, R16, 0x10000, RZ ;  /* 0x0001000010040824 */ /* 0x000fc800078e00ff */
[----:B------:R-:W-:Y:S01]  /*0bd0*/  @P0 FFMA R6, R5, R4, R10 ;  /* 0x0000000405060223 */ /* 0x000fe2000000000a */
[----:B--2---:R-:W-:Y:S02]  /*0be0*/  @P0 SHF.L.U32 R11, R14, 0x10, RZ ;  /* 0x000000100e0b0819 */ /* 0x004fe400000006ff */
[----:B---3--:R-:W-:-:S03]  /*0bf0*/  @!P1 SHF.L.U32 R5, R12, 0x10, RZ ;  /* 0x000000100c059819 */ /* 0x008fc600000006ff */
[----:B------:R-:W-:Y:S01]  /*0c00*/  @P0 FFMA R10, R7, R11, R6 ;  /* 0x0000000b070a0223 */ /* 0x000fe20000000006 */
[----:B------:R-:W-:-:S05]  /*0c10*/  @!P1 SHF.L.U32 R4, R8, 0x10, RZ ;  /* 0x0000001008049819 */ /* 0x000fca00000006ff */
[----:B------:R-:W-:-:S07]  /*0c20*/  @!P1 FFMA R10, R5, R4, R10 ;  /* 0x00000004050a9223 */ /* 0x000fce000000000a */
.L_x_0:
[----:B------:R-:W0:Y:S01]  /*0c30*/  LDC.64 R4, c[0x0][0x390] ;  /* 0x0000e400ff047b82 */ /* 0x000e220000000a00 */
[----:B------:R-:W-:Y:S01]  /*0c40*/  IMAD R3, R2, R0, R3 ;  /* 0x0000000002037224 */ /* 0x000fe200078e0203 */
[----:B------:R-:W1:Y:S01]  /*0c50*/  LDCU UR5, c[0x0][0x3a8] ;  /* 0x00007500ff0577ac */ /* 0x000e620008000800 */
[----:B------:R-:W2:Y:S02]  /*0c60*/  LDCU UR8, c[0x0][0x3a4] ;  /* 0x00007480ff0877ac */ /* 0x000ea40008000800 */
[----:B0-----:R-:W-:-:S05]  /*0c70*/  IMAD.WIDE.U32 R2, R3, 0x2, R4 ;  /* 0x0000000203027825 */ /* 0x001fca00078e0004 */
[----:B------:R-:W3:Y:S02]  /*0c80*/  LDG.E.U16 R0, desc[UR6][R2.64] ;  /* 0x0000000602007981 */ /* 0x000ee4000c1e1500 */
[----:B---3--:R-:W-:-:S05]  /*0c90*/  SHF.L.U32 R0, R0, 0x10, RZ ;  /* 0x0000001000007819 */ /* 0x008fca00000006ff */
[----:B-1----:R-:W-:-:S04]  /*0ca0*/  FMUL R5, R0, UR5 ;  /* 0x0000000500057c20 */ /* 0x002fc80008400000 */
[----:B--2---:R-:W-:-:S05]  /*0cb0*/  FFMA R5, R10, UR8, R5 ;  /* 0x000000080a057c23 */ /* 0x004fca0008000005 */
[----:B------:R-:W-:-:S05]  /*0cc0*/  F2FP.BF16.F32.PACK_AB R5, RZ, R5 ;  /* 0x00000005ff05723e */ /* 0x000fca00000010ff */
[----:B------:R-:W-:Y:S01]  /*0cd0*/  STG.E.U16 desc[UR6][R2.64], R5 ;  /* 0x0000000502007986 */ /* 0x000fe2000c101506 */
[----:B------:R-:W-:Y:S05]  /*0ce0*/  EXIT ;  /* 0x000000000000794d */ /* 0x000fea0003800000 */
.L_x_4:
[----:B------:R-:W-:-:S00]  /*0cf0*/  BRA `(.L_x_4) ;  /* 0xfffffffc00fc7947 */ /* 0x000fc0000383ffff */
[----:B------:R-:W-:-:S00]  /*0d00*/  NOP ;  /* 0x0000000000007918 */ /* 0x000fc00000000000 */
[----:B------:R-:W-:-:S00]  /*0d10*/  NOP ;  /* 0x0000000000007918 */ /* 0x000fc00000000000 */
[----:B------:R-:W-:-:S00]  /*0d20*/  NOP ;  /* 0x0000000000007918 */ /* 0x000fc00000000000 */
[----:B------:R-:W-:-:S00]  /*0d30*/  NOP ;  /* 0x0000000000007918 */ /* 0x000fc00000000000 */
[----:B------:R-:W-:-:S00]  /*0d40*/  NOP ;  /* 0x0000000000007918 */ /* 0x000fc00000000000 */
[----:B------:R-:W-:-:S00]  /*0d50*/  NOP ;  /* 0x0000000000007918 */ /* 0x000fc00000000000 */
[----:B------:R-:W-:-:S00]  /*0d60*/  NOP ;  /* 0x0000000000007918 */ /* 0x000fc00000000000 */
[----:B------:R-:W-:-:S00]  /*0d70*/  NOP ;  /* 0x0000000000007918 */ /* 0x000fc00000000000 */
.L_x_5:


//--------------------- .nv.shared.reserved.0     --------------------------
	.section	.nv.shared.reserved.0,"aw",@nobits
	.weak		__nv_reservedSMEM_offset_0_alias
	.size		__nv_reservedSMEM_offset_0_alias, 0, 64
	.other		__nv_reservedSMEM_offset_0_alias,@"STO_CUDA_RESERVED_SHARED STV_DEFAULT"
__nv_reservedSMEM_offset_0_alias:
	.zero		0
	.zero		64


//--------------------- .nv.constant0._Z15gemm_naive_bf16PK13__nv_bfloat16S1_PS_iiiff --------------------------
	.section	.nv.constant0._Z15gemm_naive_bf16PK13__nv_bfloat16S1_PS_iiiff,"a",@progbits
	.sectionflags	@""
	.align	4
.nv.constant0._Z15gemm_naive_bf16PK13__nv_bfloat16S1_PS_iiiff:
	.zero		940


//--------------------- SYMBOLS --------------------------

	.type		.nv.reservedSmem.offset0,@object
	.size		.nv.reservedSmem.offset0,0x4
